//
// Generated by NVIDIA NVVM Compiler
//
// Compiler Build ID: CL-36424714
// Cuda compilation tools, release 13.0, V13.0.88
// Based on NVVM 20.0.0
//

.version 9.0
.target sm_100
.address_size 64

	// .globl	_Z16gpu_print_kernelv
.extern .func  (.param .b32 func_retval0) vprintf
(
	.param .b64 vprintf_param_0,
	.param .b64 vprintf_param_1
)
;
.global .align 1 .b8 $str[25] = {72, 101, 108, 108, 111, 32, 102, 114, 111, 109, 32, 67, 85, 68, 65, 32, 107, 101, 114, 110, 101, 108, 33, 10};

.visible .entry _Z16gpu_print_kernelv()
{
	.reg .b32 	%r<3>;
	.reg .b64 	%rd<3>;

	mov.u64 	%rd1, $str;
	cvta.global.u64 	%rd2, %rd1;
	{ // callseq 0, 0
	.param .b64 param0;
	st.param.b64 	[param0], %rd2;
	.param .b64 param1;
	st.param.b64 	[param1], 0;
	.param .b32 retval0;
	call.uni (retval0), 
	vprintf, 
	(
	param0, 
	param1
	);
	ld.param.b32 	%r1, [retval0];
	} // callseq 0
	ret;

}


// ===== COMPILED SASS (sm_100) =====

	.target	sm_100

	.elftype	@"ET_EXEC"


//--------------------- .note.nv.tkinfo           --------------------------
	.section	.note.nv.tkinfo,"",@"SHT_NOTE"
	.sectionflags	@"SHF_NOTE_NV_TKINFO"
	.tkinfo
        /*0018*/ 	.word	0x00000002
        /*0030*/ 	.string	""
        /*0030*/ 	.string	"ptxas"
        /*0030*/ 	.string	"Cuda compilation tools, release 13.0, V13.0.88"
        /*0030*/ 	.string	"Build cuda_13.0.r13.0/compiler.36424714_0"
        /*0030*/ 	.string	"-arch sm_100 -m 64 "



//--------------------- .note.nv.cuinfo           --------------------------
	.section	.note.nv.cuinfo,"",@"SHT_NOTE"
	.sectionflags	@"SHF_NOTE_NV_CUINFO"
        /*0018*/ 	.short	0x0002
        /*001a*/ 	.short	0x0064
        /*001c*/ 	.short	0x0082
	.zero		2


//--------------------- .nv.info                  --------------------------
	.section	.nv.info,"",@"SHT_CUDA_INFO"
	.align	4


	//----- nvinfo : EIATTR_REGCOUNT
	.align		4
        /*0000*/ 	.byte	0x04, 0x2f
        /*0002*/ 	.short	(.L_2 - .L_1)
	.align		4
.L_1:
        /*0004*/ 	.word	index@(_Z16gpu_print_kernelv)
        /*0008*/ 	.word	0x00000018


	//----- nvinfo : EIATTR_FRAME_SIZE
	.align		4
.L_2:
        /*000c*/ 	.byte	0x04, 0x11
        /*000e*/ 	.short	(.L_4 - .L_3)
	.align		4
.L_3:
        /*0010*/ 	.word	index@(_Z16gpu_print_kernelv)
        /*0014*/ 	.word	0x00000000


	//----- nvinfo : EIATTR_MIN_STACK_SIZE
	.align		4
.L_4:
        /*0018*/ 	.byte	0x04, 0x12
        /*001a*/ 	.short	(.L_6 - .L_5)
	.align		4
.L_5:
        /*001c*/ 	.word	index@(_Z16gpu_print_kernelv)
        /*0020*/ 	.word	0x00000000
.L_6:


//--------------------- .nv.compat                --------------------------
	.section	.nv.compat,"",@"SHT_CUDA_COMPAT_INFO"
	.align	4
        /*0000*/ 	.byte	0x02, 0x09, 0x00, 0x00, 0x02, 0x02, 0x01, 0x00, 0x02, 0x05, 0x05, 0x00, 0x03, 0x07, 0x01, 0x01
        /*0010*/ 	.byte	0x02, 0x03, 0x00, 0x00, 0x02, 0x06, 0x01, 0x00, 0x04, 0x0b, 0x08, 0x00, 0x09, 0x00, 0x00, 0x00
        /*0020*/ 	.byte	0x00, 0x00, 0x00, 0x00


//--------------------- .nv.info._Z16gpu_print_kernelv --------------------------
	.section	.nv.info._Z16gpu_print_kernelv,"",@"SHT_CUDA_INFO"
	.sectionflags	@""
	.align	4


	//----- nvinfo : EIATTR_CUDA_API_VERSION
	.align		4
        /*0000*/ 	.byte	0x04, 0x37
        /*0002*/ 	.short	(.L_8 - .L_7)
.L_7:
        /*0004*/ 	.word	0x00000082


	//----- nvinfo : EIATTR_SPARSE_MMA_MASK
	.align		4
.L_8:
        /*0008*/ 	.byte	0x03, 0x50
        /*000a*/ 	.short	0x0000


	//----- nvinfo : EIATTR_MAXREG_COUNT
	.align		4
        /*000c*/ 	.byte	0x03, 0x1b
        /*000e*/ 	.short	0x00ff


	//----- nvinfo : EIATTR_EXTERNS
	.align		4
        /*0010*/ 	.byte	0x04, 0x0f
        /*0012*/ 	.short	(.L_10 - .L_9)


	//   ....[0]....
	.align		4
.L_9:
        /*0014*/ 	.word	index@(vprintf)


	//----- nvinfo : EIATTR_MERCURY_ISA_VERSION
	.align		4
.L_10:
        /*0018*/ 	.byte	0x03, 0x5f
        /*001a*/ 	.short	0x0101


	//----- nvinfo : EIATTR_VRC_CTA_INIT_COUNT
	.align		4
        /*001c*/ 	.byte	0x02, 0x4a
	.zero		1
	.zero		1


	//----- nvinfo : EIATTR_SYSCALL_OFFSETS
	.align		4
        /*0020*/ 	.byte	0x04, 0x46
        /*0022*/ 	.short	(.L_12 - .L_11)


	//   ....[0]....
.L_11:
        /*0024*/ 	.word	0x00000080


	//----- nvinfo : EIATTR_EXIT_INSTR_OFFSETS
	.align		4
.L_12:
        /*0028*/ 	.byte	0x04, 0x1c
        /*002a*/ 	.short	(.L_14 - .L_13)


	//   ....[0]....
.L_13:
        /*002c*/ 	.word	0x00000090


	//----- nvinfo : EIATTR_SW_WAR
	.align		4
.L_14:
        /*0030*/ 	.byte	0x04, 0x36
        /*0032*/ 	.short	(.L_16 - .L_15)
.L_15:
        /*0034*/ 	.word	0x00000008
.L_16:


//--------------------- .nv.callgraph             --------------------------
	.section	.nv.callgraph,"",@"SHT_CUDA_CALLGRAPH"
	.align	4
	.sectionentsize	8
	.align		4
        /*0000*/ 	.word	0x00000000
	.align		4
        /*0004*/ 	.word	0xffffffff
	.align		4
        /*0008*/ 	.word	index@(_Z16gpu_print_kernelv)
	.align		4
        /*000c*/ 	.word	index@(vprintf)
	.align		4
        /*0010*/ 	.word	0x00000000
	.align		4
        /*0014*/ 	.word	0xfffffffe
	.align		4
        /*0018*/ 	.word	0x00000000
	.align		4
        /*001c*/ 	.word	0xfffffffd
	.align		4
        /*0020*/ 	.word	0x00000000
	.align		4
        /*0024*/ 	.word	0xfffffffc


//--------------------- .nv.constant4             --------------------------
	.section	.nv.constant4,"a",@progbits
	.align	8
	.align		8
.nv.constant4:
        /*0000*/ 	.dword	vprintf
	.align		8
        /*0008*/ 	.dword	$str


//--------------------- .text._Z16gpu_print_kernelv --------------------------
	.section	.text._Z16gpu_print_kernelv,"ax",@progbits
	.align	128
        .global         _Z16gpu_print_kernelv
        .type           _Z16gpu_print_kernelv,@function
        .size           _Z16gpu_print_kernelv,(.L_x_2 - _Z16gpu_print_kernelv)
        .other          _Z16gpu_print_kernelv,@"STO_CUDA_ENTRY STV_DEFAULT"
_Z16gpu_print_kernelv:
.text._Z16gpu_print_kernelv:
[----:B------:R-:W0:Y:S01]  /*0000*/  LDC R1, c[0x0][0x37c] ;  /* 0x0000df00ff017b82 */ /* 0x000e220000000800 */
[----:B------:R-:W-:Y:S01]  /*0010*/  MOV R0, 0x0 ;  /* 0x0000000000007802 */ /* 0x000fe20000000f00 */
[----:B------:R-:W1:Y:S01]  /*0020*/  LDCU.64 UR4, c[0x4][0x8] ;  /* 0x01000100ff0477ac */ /* 0x000e620008000a00 */
[----:B------:R-:W-:-:S05]  /*0030*/  CS2R R6, SRZ ;  /* 0x0000000000067805 */ /* 0x000fca000001ff00 */
[----:B------:R2:W3:Y:S01]  /*0040*/  LDC.64 R2, c[0x4][R0] ;  /* 0x0100000000027b82 */ /* 0x0004e20000000a00 */
[----:B-1----:R-:W-:Y:S02]  /*0050*/  IMAD.U32 R4, RZ, RZ, UR4 ;  /* 0x00000004ff047e24 */ /* 0x002fe4000f8e00ff */
[----:B--2---:R-:W-:-:S07]  /*0060*/  IMAD.U32 R5, RZ, RZ, UR5 ;  /* 0x00000005ff057e24 */ /* 0x004fce000f8e00ff */
[----:B------:R-:W-:-:S07]  /*0070*/  LEPC R20, `(.L_x_0) ;  /* 0x000000001014794e */ /* 0x000fce0000000000 */
[----:B0--3--:R-:W-:Y:S05]  /*0080*/  CALL.ABS.NOINC R2 ;  /* 0x0000000002007343 */ /* 0x009fea0003c00000 */
.L_x_0:
[----:B------:R-:W-:Y:S05]  /*0090*/  EXIT ;  /* 0x000000000000794d */ /* 0x000fea0003800000 */
.L_x_1:
[----:B------:R-:W-:-:S00]  /*00a0*/  BRA `(.L_x_1) ;  /* 0xfffffffc00fc7947 */ /* 0x000fc0000383ffff */
[----:B------:R-:W-:-:S00]  /*00b0*/  NOP ;  /* 0x0000000000007918 */ /* 0x000fc00000000000 */
        /* <DEDUP_REMOVED lines=12> */
.L_x_2:


//--------------------- .nv.global.init           --------------------------
	.section	.nv.global.init,"aw",@progbits
.nv.global.init:
	.type		$str,@object
	.size		$str,(.L_0 - $str)
$str:
        /*0000*/ 	.byte	0x48, 0x65, 0x6c, 0x6c, 0x6f, 0x20, 0x66, 0x72, 0x6f, 0x6d, 0x20, 0x43, 0x55, 0x44, 0x41, 0x20
        /*0010*/ 	.byte	0x6b, 0x65, 0x72, 0x6e, 0x65, 0x6c, 0x21, 0x0a, 0x00
.L_0:


//--------------------- .nv.shared.reserved.0     --------------------------
	.section	.nv.shared.reserved.0,"aw",@nobits
	.weak		__nv_reservedSMEM_offset_0_alias
	.size		__nv_reservedSMEM_offset_0_alias, 0, 64
	.other		__nv_reservedSMEM_offset_0_alias,@"STO_CUDA_RESERVED_SHARED STV_DEFAULT"
__nv_reservedSMEM_offset_0_alias:
	.zero		0
	.zero		64


//--------------------- .nv.constant0._Z16gpu_print_kernelv --------------------------
	.section	.nv.constant0._Z16gpu_print_kernelv,"a",@progbits
	.sectionflags	@""
	.align	4
.nv.constant0._Z16gpu_print_kernelv:
	.zero		896


//--------------------- SYMBOLS --------------------------

	.type		.nv.reservedSmem.offset0,@object
	.size		.nv.reservedSmem.offset0,0x4
	.type		vprintf,@function
